	.headerflags	@"EF_CUDA_TEXMODE_UNIFIED EF_CUDA_64BIT_ADDRESS EF_CUDA_ACCELERATORS EF_CUDA_SM90 EF_CUDA_VIRTUAL_SM(EF_CUDA_SM90)"
	.elftype	@"ET_EXEC"


//--------------------- .nv.info                  --------------------------
	.section	.nv.info,"",@"SHT_CUDA_INFO"
	.align	4


	//----- nvinfo : EIATTR_REGCOUNT
	.align		4
        /*0000*/ 	.byte	0x04, 0x2f
        /*0002*/ 	.short	(.L_3 - .L_2)
	.align		4
.L_2:
        /*0004*/ 	.word	index@(triton_poi_fused__native_batch_norm_legit_no_training_cat_relu_49)
        /*0008*/ 	.word	0x00000017


	//----- nvinfo : EIATTR_MIN_STACK_SIZE
	.align		4
.L_3:
        /*000c*/ 	.byte	0x04, 0x12
        /*000e*/ 	.short	(.L_5 - .L_4)
	.align		4
.L_4:
        /*0010*/ 	.word	index@(triton_poi_fused__native_batch_norm_legit_no_training_cat_relu_49)
        /*0014*/ 	.word	0x00000000


	//----- nvinfo : EIATTR_FRAME_SIZE
	.align		4
.L_5:
        /*0018*/ 	.byte	0x04, 0x11
        /*001a*/ 	.short	(.L_7 - .L_6)
	.align		4
.L_6:
        /*001c*/ 	.word	index@(triton_poi_fused__native_batch_norm_legit_no_training_cat_relu_49)
        /*0020*/ 	.word	0x00000000


	//----- nvinfo : EIATTR_MIN_STACK_SIZE
	.align		4
.L_7:
        /*0024*/ 	.byte	0x04, 0x12
        /*0026*/ 	.short	(.L_9 - .L_8)
	.align		4
.L_8:
        /*0028*/ 	.word	index@(triton_poi_fused__native_batch_norm_legit_no_training_cat_relu_49)
        /*002c*/ 	.word	0x00000000
.L_9:


//--------------------- .nv.info.triton_poi_fused__native_batch_norm_legit_no_training_cat_relu_49 --------------------------
	.section	.nv.info.triton_poi_fused__native_batch_norm_legit_no_training_cat_relu_49,"",@"SHT_CUDA_INFO"
	.sectionflags	@""
	.align	4


	//----- nvinfo : EIATTR_CUDA_API_VERSION
	.align		4
        /*0000*/ 	.byte	0x04, 0x37
        /*0002*/ 	.short	(.L_11 - .L_10)
.L_10:
        /*0004*/ 	.word	0x0000007c


	//----- nvinfo : EIATTR_KPARAM_INFO
	.align		4
.L_11:
        /*0008*/ 	.byte	0x04, 0x17
        /*000a*/ 	.short	(.L_13 - .L_12)
.L_12:
        /*000c*/ 	.word	0x00000000
        /*0010*/ 	.short	0x0008
        /*0012*/ 	.short	0x0040
        /*0014*/ 	.byte	0x00, 0xf0, 0x11, 0x00


	//----- nvinfo : EIATTR_KPARAM_INFO
	.align		4
.L_13:
        /*0018*/ 	.byte	0x04, 0x17
        /*001a*/ 	.short	(.L_15 - .L_14)
.L_14:
        /*001c*/ 	.word	0x00000000
        /*0020*/ 	.short	0x0007
        /*0022*/ 	.short	0x0038
        /*0024*/ 	.byte	0x00, 0xf4, 0x21, 0x00


	//----- nvinfo : EIATTR_KPARAM_INFO
	.align		4
.L_15:
        /*0028*/ 	.byte	0x04, 0x17
        /*002a*/ 	.short	(.L_17 - .L_16)
.L_16:
        /*002c*/ 	.word	0x00000000
        /*0030*/ 	.short	0x0006
        /*0032*/ 	.short	0x0030
        /*0034*/ 	.byte	0x00, 0xf4, 0x21, 0x00


	//----- nvinfo : EIATTR_KPARAM_INFO
	.align		4
.L_17:
        /*0038*/ 	.byte	0x04, 0x17
        /*003a*/ 	.short	(.L_19 - .L_18)
.L_18:
        /*003c*/ 	.word	0x00000000
        /*0040*/ 	.short	0x0005
        /*0042*/ 	.short	0x0028
        /*0044*/ 	.byte	0x00, 0xf4, 0x21, 0x00


	//----- nvinfo : EIATTR_KPARAM_INFO
	.align		4
.L_19:
        /*0048*/ 	.byte	0x04, 0x17
        /*004a*/ 	.short	(.L_21 - .L_20)
.L_20:
        /*004c*/ 	.word	0x00000000
        /*0050*/ 	.short	0x0004
        /*0052*/ 	.short	0x0020
        /*0054*/ 	.byte	0x00, 0xf4, 0x21, 0x00


	//----- nvinfo : EIATTR_KPARAM_INFO
	.align		4
.L_21:
        /*0058*/ 	.byte	0x04, 0x17
        /*005a*/ 	.short	(.L_23 - .L_22)
.L_22:
        /*005c*/ 	.word	0x00000000
        /*0060*/ 	.short	0x0003
        /*0062*/ 	.short	0x0018
        /*0064*/ 	.byte	0x00, 0xf4, 0x21, 0x00


	//----- nvinfo : EIATTR_KPARAM_INFO
	.align		4
.L_23:
        /*0068*/ 	.byte	0x04, 0x17
        /*006a*/ 	.short	(.L_25 - .L_24)
.L_24:
        /*006c*/ 	.word	0x00000000
        /*0070*/ 	.short	0x0002
        /*0072*/ 	.short	0x0010
        /*0074*/ 	.byte	0x00, 0xf4, 0x21, 0x00


	//----- nvinfo : EIATTR_KPARAM_INFO
	.align		4
.L_25:
        /*0078*/ 	.byte	0x04, 0x17
        /*007a*/ 	.short	(.L_27 - .L_26)
.L_26:
        /*007c*/ 	.word	0x00000000
        /*0080*/ 	.short	0x0001
        /*0082*/ 	.short	0x0008
        /*0084*/ 	.byte	0x00, 0xf4, 0x21, 0x00


	//----- nvinfo : EIATTR_KPARAM_INFO
	.align		4
.L_27:
        /*0088*/ 	.byte	0x04, 0x17
        /*008a*/ 	.short	(.L_29 - .L_28)
.L_28:
        /*008c*/ 	.word	0x00000000
        /*0090*/ 	.short	0x0000
        /*0092*/ 	.short	0x0000
        /*0094*/ 	.byte	0x00, 0xf4, 0x21, 0x00


	//----- nvinfo : EIATTR_SPARSE_MMA_MASK
	.align		4
.L_29:
        /*0098*/ 	.byte	0x03, 0x50
        /*009a*/ 	.short	0x0000


	//----- nvinfo : EIATTR_MAXREG_COUNT
	.align		4
        /*009c*/ 	.byte	0x03, 0x1b
        /*009e*/ 	.short	0x00ff


	//----- nvinfo : EIATTR_EXIT_INSTR_OFFSETS
	.align		4
        /*00a0*/ 	.byte	0x04, 0x1c
        /*00a2*/ 	.short	(.L_31 - .L_30)


	//   ....[0]....
.L_30:
        /*00a4*/ 	.word	0x000004d0


	//   ....[1]....
        /*00a8*/ 	.word	0x000004f0


	//----- nvinfo : EIATTR_REQNTID
	.align		4
.L_31:
        /*00ac*/ 	.byte	0x04, 0x10
        /*00ae*/ 	.short	(.L_33 - .L_32)
.L_32:
        /*00b0*/ 	.word	0x00000080
        /*00b4*/ 	.word	0x00000001
        /*00b8*/ 	.word	0x00000001


	//----- nvinfo : EIATTR_CBANK_PARAM_SIZE
	.align		4
.L_33:
        /*00bc*/ 	.byte	0x03, 0x19
        /*00be*/ 	.short	0x0044


	//----- nvinfo : EIATTR_PARAM_CBANK
	.align		4
        /*00c0*/ 	.byte	0x04, 0x0a
        /*00c2*/ 	.short	(.L_35 - .L_34)
	.align		4
.L_34:
        /*00c4*/ 	.word	index@(.nv.constant0.triton_poi_fused__native_batch_norm_legit_no_training_cat_relu_49)
        /*00c8*/ 	.short	0x0210
        /*00ca*/ 	.short	0x0044


	//----- nvinfo : EIATTR_SW_WAR
	.align		4
.L_35:
        /*00cc*/ 	.byte	0x04, 0x36
        /*00ce*/ 	.short	(.L_37 - .L_36)
.L_36:
        /*00d0*/ 	.word	0x00000008
.L_37:


//--------------------- .nv.callgraph             --------------------------
	.section	.nv.callgraph,"",@"SHT_CUDA_CALLGRAPH"
	.align	4
	.sectionentsize	8
	.align		4
        /*0000*/ 	.word	0x00000000
	.align		4
        /*0004*/ 	.word	0xffffffff
	.align		4
        /*0008*/ 	.word	0x00000000
	.align		4
        /*000c*/ 	.word	0xfffffffe
	.align		4
        /*0010*/ 	.word	0x00000000
	.align		4
        /*0014*/ 	.word	0xfffffffd
	.align		4
        /*0018*/ 	.word	0x00000000
	.align		4
        /*001c*/ 	.word	0xfffffffc


//--------------------- .nv.constant4             --------------------------
	.section	.nv.constant4,"a",@progbits
	.align	8
	.align		8
.nv.constant4:
        /*0000*/ 	.dword	_$_str
	.align		8
        /*0008*/ 	.dword	_$_str_$_2


//--------------------- .text.triton_poi_fused__native_batch_norm_legit_no_training_cat_relu_49 --------------------------
	.section	.text.triton_poi_fused__native_batch_norm_legit_no_training_cat_relu_49,"ax",@progbits
	.align	128
        .global         triton_poi_fused__native_batch_norm_legit_no_training_cat_relu_49
        .type           triton_poi_fused__native_batch_norm_legit_no_training_cat_relu_49,@function
        .size           triton_poi_fused__native_batch_norm_legit_no_training_cat_relu_49,(.L_x_1 - triton_poi_fused__native_batch_norm_legit_no_training_cat_relu_49)
        .other          triton_poi_fused__native_batch_norm_legit_no_training_cat_relu_49,@"STO_CUDA_ENTRY STV_DEFAULT"
triton_poi_fused__native_batch_norm_legit_no_training_cat_relu_49:
.text.triton_poi_fused__native_batch_norm_legit_no_training_cat_relu_49:
[----:B------:R-:W0:Y:S01]  /*0000*/  LDC R1, c[0x0][0x28] ;  /* 0x00000a00ff017b82 */ /* 0x000e220000000800 */
[----:B------:R-:W1:Y:S07]  /*0010*/  S2R R0, SR_TID.X ;  /* 0x0000000000007919 */ /* 0x000e6e0000002100 */
[----:B------:R-:W2:Y:S01]  /*0020*/  LDC.64 R12, c[0x0][0x228] ;  /* 0x00008a00ff0c7b82 */ /* 0x000ea20000000a00 */
[----:B------:R-:W-:Y:S01]  /*0030*/  ULDC.64 UR4, c[0x0][0x208] ;  /* 0x0000820000047ab9 */ /* 0x000fe20000000a00 */
[----:B------:R-:W-:Y:S01]  /*0040*/  ULDC.64 UR6, c[0x0][0x218] ;  /* 0x0000860000067ab9 */ /* 0x000fe20000000a00 */
[----:B------:R-:W3:Y:S05]  /*0050*/  S2R R3, SR_CTAID.X ;  /* 0x0000000000037919 */ /* 0x000eea0000002500 */
[----:B------:R-:W4:Y:S08]  /*0060*/  LDC.64 R10, c[0x0][0x210] ;  /* 0x00008400ff0a7b82 */ /* 0x000f300000000a00 */
[----:B------:R-:W5:Y:S01]  /*0070*/  LDC.64 R8, c[0x0][0x230] ;  /* 0x00008c00ff087b82 */ /* 0x000f620000000a00 */
[----:B-1----:R-:W-:-:S05]  /*0080*/  LOP3.LUT R0, R0, 0x7f, RZ, 0xc0, !PT ;  /* 0x0000007f00007812 */ /* 0x002fca00078ec0ff */
[----:B---3--:R-:W-:-:S05]  /*0090*/  IMAD R0, R3, 0x80, R0 ;  /* 0x0000008003007824 */ /* 0x008fca00078e0200 */
[----:B------:R-:W-:Y:S02]  /*00a0*/  SHF.R.S32.HI R3, RZ, 0x1f, R0 ;  /* 0x0000001fff037819 */ /* 0x000fe40000011400 */
[----:B------:R-:W-:Y:S02]  /*00b0*/  ISETP.GE.AND P0, PT, R0, 0x6280, PT ;  /* 0x000062800000780c */ /* 0x000fe40003f06270 */
[----:B------:R-:W-:-:S04]  /*00c0*/  LEA.HI R4, R3, R0, RZ, 0x4 ;  /* 0x0000000003047211 */ /* 0x000fc800078f20ff */
[----:B------:R-:W-:-:S05]  /*00d0*/  SHF.R.S32.HI R3, RZ, 0x4, R4 ;  /* 0x00000004ff037819 */ /* 0x000fca0000011404 */
[----:B------:R-:W-:-:S05]  /*00e0*/  IMAD.HI R2, R3, 0x532ae21d, RZ ;  /* 0x532ae21d03027827 */ /* 0x000fca00078e02ff */
[----:B------:R-:W-:-:S04]  /*00f0*/  SHF.R.U32.HI R5, RZ, 0x1f, R2 ;  /* 0x0000001fff057819 */ /* 0x000fc80000011602 */
[----:B------:R-:W-:-:S05]  /*0100*/  LEA.HI.SX32 R2, R2, R5, 0x19 ;  /* 0x0000000502027211 */ /* 0x000fca00078fcaff */
[----:B------:R-:W-:Y:S02]  /*0110*/  IMAD R3, R2, -0x18a, R3 ;  /* 0xfffffe7602037824 */ /* 0x000fe400078e0203 */
[----:B------:R-:W-:Y:S02]  /*0120*/  IMAD.MOV.U32 R2, RZ, RZ, RZ ;  /* 0x000000ffff027224 */ /* 0x000fe400078e00ff */
[----:B--2---:R-:W-:-:S05]  /*0130*/  IMAD.WIDE R12, R3, 0x4, R12 ;  /* 0x00000004030c7825 */ /* 0x004fca00078e020c */
[----:B------:R1:W2:Y:S01]  /*0140*/  @!P0 LDG.E.EL R2, desc[UR4][R12.64] ;  /* 0x000000040c028981 */ /* 0x0002a2000c2e1900 */
[----:B------:R-:W-:Y:S01]  /*0150*/  IMAD.HI R5, R0, 0x532ae21d, RZ ;  /* 0x532ae21d00057827 */ /* 0x000fe200078e02ff */
[----:B------:R-:W-:Y:S02]  /*0160*/  LOP3.LUT R15, R4, 0xfffffff0, RZ, 0xc0, !PT ;  /* 0xfffffff0040f7812 */ /* 0x000fe400078ec0ff */
[C---:B------:R-:W-:Y:S01]  /*0170*/  ISETP.GE.AND P1, PT, R3.reuse, 0x17e, PT ;  /* 0x0000017e0300780c */ /* 0x040fe20003f26270 */
[----:B------:R-:W-:Y:S01]  /*0180*/  IMAD.SHL.U32 R14, R3, 0x10, RZ ;  /* 0x00000010030e7824 */ /* 0x000fe200078e00ff */
[----:B------:R-:W-:Y:S01]  /*0190*/  SHF.R.U32.HI R6, RZ, 0x1f, R5 ;  /* 0x0000001fff067819 */ /* 0x000fe20000011605 */
[C---:B------:R-:W-:Y:S01]  /*01a0*/  IMAD.IADD R15, R0.reuse, 0x1, -R15 ;  /* 0x00000001000f7824 */ /* 0x040fe200078e0a0f */
[----:B------:R-:W-:Y:S02]  /*01b0*/  ISETP.LT.AND P2, PT, R0, 0x6280, !P1 ;  /* 0x000062800000780c */ /* 0x000fe40004f41270 */
[----:B------:R-:W-:-:S02]  /*01c0*/  LEA.HI.SX32 R17, R5, R6, 0x15 ;  /* 0x0000000605117211 */ /* 0x000fc400078faaff */
[----:B------:R-:W3:Y:S01]  /*01d0*/  LDC.64 R6, c[0x0][0x220] ;  /* 0x00008800ff067b82 */ /* 0x000ee20000000a00 */
[----:B------:R-:W-:Y:S02]  /*01e0*/  ISETP.GT.AND P3, PT, R3, 0x17d, !P0 ;  /* 0x0000017d0300780c */ /* 0x000fe40004764270 */
[C---:B------:R-:W-:Y:S02]  /*01f0*/  IMAD R16, R17.reuse, 0xc0, RZ ;  /* 0x000000c011107824 */ /* 0x040fe400078e02ff */
[----:B-1----:R-:W-:-:S03]  /*0200*/  IMAD R12, R17, -0x18a0, R0 ;  /* 0xffffe760110c7824 */ /* 0x002fc600078e0200 */
[----:B------:R-:W1:Y:S01]  /*0210*/  LDC.64 R4, c[0x0][0x238] ;  /* 0x00008e00ff047b82 */ /* 0x000e620000000a00 */
[----:B------:R-:W-:Y:S01]  /*0220*/  IADD3 R19, P4, P5, R14, R15, R16 ;  /* 0x0000000f0e137210 */ /* 0x000fe20007d9e010 */
[----:B------:R-:W-:Y:S01]  /*0230*/  IMAD R17, R17, 0x17e0, R12 ;  /* 0x000017e011117824 */ /* 0x000fe200078e020c */
[----:B------:R-:W-:Y:S02]  /*0240*/  SHF.R.S32.HI R13, RZ, 0x1f, R16 ;  /* 0x0000001fff0d7819 */ /* 0x000fe40000011410 */
[----:B------:R-:W-:Y:S01]  /*0250*/  SHF.R.S32.HI R15, RZ, 0x1f, R15 ;  /* 0x0000001fff0f7819 */ /* 0x000fe2000001140f */
[----:B----4-:R-:W-:Y:S01]  /*0260*/  IMAD.WIDE R16, R17, 0x4, R10 ;  /* 0x0000000411107825 */ /* 0x010fe200078e020a */
[----:B------:R-:W-:Y:S02]  /*0270*/  SHF.R.S32.HI R14, RZ, 0x1f, R14 ;  /* 0x0000001fff0e7819 */ /* 0x000fe4000001140e */
[----:B------:R-:W-:Y:S02]  /*0280*/  CS2R R10, SRZ ;  /* 0x00000000000a7805 */ /* 0x000fe4000001ff00 */
[----:B------:R-:W-:-:S02]  /*0290*/  IADD3.X R14, R14, R15, R13, P4, P5 ;  /* 0x0000000f0e0e7210 */ /* 0x000fc400027ea40d */
[----:B------:R-:W-:Y:S02]  /*02a0*/  CS2R R12, SRZ ;  /* 0x00000000000c7805 */ /* 0x000fe4000001ff00 */
[----:B------:R-:W-:-:S04]  /*02b0*/  LEA R18, P4, R19, UR6, 0x2 ;  /* 0x0000000613127c11 */ /* 0x000fc8000f8810ff */
[----:B------:R-:W-:Y:S01]  /*02c0*/  LEA.HI.X R19, R19, UR7, R14, 0x2, P4 ;  /* 0x0000000713137c11 */ /* 0x000fe2000a0f140e */
[----:B------:R-:W4:Y:S01]  /*02d0*/  @P2 LDG.E R12, desc[UR4][R16.64] ;  /* 0x00000004100c2981 */ /* 0x000f22000c1e1900 */
[----:B---3--:R-:W-:-:S03]  /*02e0*/  IMAD.WIDE R6, R3, 0x4, R6 ;  /* 0x0000000403067825 */ /* 0x008fc600078e0206 */
[----:B------:R-:W3:Y:S01]  /*02f0*/  @P3 LDG.E R10, desc[UR4][R18.64+-0x5f80] ;  /* 0xffa08004120a3981 */ /* 0x000ee2000c1e1900 */
[----:B------:R-:W-:-:S03]  /*0300*/  IMAD.MOV.U32 R20, RZ, RZ, RZ ;  /* 0x000000ffff147224 */ /* 0x000fc600078e00ff */
[----:B------:R1:W3:Y:S01]  /*0310*/  @!P0 LDG.E.EL R11, desc[UR4][R6.64] ;  /* 0x00000004060b8981 */ /* 0x0002e2000c2e1900 */
[----:B-----5:R-:W-:-:S04]  /*0320*/  IMAD.WIDE R8, R3, 0x4, R8 ;  /* 0x0000000403087825 */ /* 0x020fc800078e0208 */
[----:B-1----:R-:W-:Y:S01]  /*0330*/  IMAD.WIDE R14, R3, 0x4, R4 ;  /* 0x00000004030e7825 */ /* 0x002fe200078e0204 */
[----:B------:R-:W5:Y:S01]  /*0340*/  @!P0 LDG.E.EL R13, desc[UR4][R8.64] ;  /* 0x00000004080d8981 */ /* 0x000f62000c2e1900 */
[----:B------:R-:W1:Y:S03]  /*0350*/  LDC.64 R4, c[0x0][0x240] ;  /* 0x00009000ff047b82 */ /* 0x000e660000000a00 */
[----:B------:R-:W5:Y:S01]  /*0360*/  @!P0 LDG.E.EL R20, desc[UR4][R14.64] ;  /* 0x000000040e148981 */ /* 0x000f62000c2e1900 */
[----:B0-----:R-:W-:Y:S02]  /*0370*/  IMAD.MOV.U32 R6, RZ, RZ, 0x3e800000 ;  /* 0x3e800000ff067424 */ /* 0x001fe400078e00ff */
[----:B-1----:R-:W-:-:S04]  /*0380*/  IMAD.WIDE R4, R0, 0x4, R4 ;  /* 0x0000000400047825 */ /* 0x002fc800078e0204 */
[----:B--2---:R-:W-:Y:S02]  /*0390*/  FADD R16, R2, 9.9999997473787516356e-06 ;  /* 0x3727c5ac02107421 */ /* 0x004fe40000000000 */
[----:B------:R-:W0:Y:S02]  /*03a0*/  LDC.64 R2, c[0x0][0x248] ;  /* 0x00009200ff027b82 */ /* 0x000e240000000a00 */
[----:B------:R-:W1:Y:S02]  /*03b0*/  MUFU.SQRT R17, R16 ;  /* 0x0000001000117308 */ /* 0x000e640000002000 */
[C---:B-1----:R-:W-:Y:S02]  /*03c0*/  FSETP.GT.AND P4, PT, R17.reuse, 8.50705917302346158658e+37, PT ;  /* 0x7e8000001100780b */ /* 0x042fe40003f84000 */
[----:B------:R-:W-:Y:S02]  /*03d0*/  FSETP.GEU.AND P5, PT, R17, 1.175494350822287508e-38, PT ;  /* 0x008000001100780b */ /* 0x000fe40003fae000 */
[----:B------:R-:W-:Y:S01]  /*03e0*/  FSEL R6, R6, 1, P4 ;  /* 0x3f80000006067808 */ /* 0x000fe20002000000 */
[----:B0-----:R-:W-:-:S08]  /*03f0*/  IMAD.WIDE R2, R0, 0x4, R2 ;  /* 0x0000000400027825 */ /* 0x001fd000078e0202 */
[----:B------:R-:W-:Y:S02]  /*0400*/  @P4 FMUL R17, R17, 0.25 ;  /* 0x3e80000011114820 */ /* 0x000fe40000400000 */
[----:B------:R-:W-:Y:S02]  /*0410*/  @!P5 FMUL R6, R6, 16777216 ;  /* 0x4b8000000606d820 */ /* 0x000fe40000400000 */
[----:B------:R-:W-:Y:S01]  /*0420*/  @!P5 FMUL R17, R17, 16777216 ;  /* 0x4b8000001111d820 */ /* 0x000fe20000400000 */
[----:B----4-:R-:W-:-:S05]  /*0430*/  SEL R12, R12, RZ, P2 ;  /* 0x000000ff0c0c7207 */ /* 0x010fca0001000000 */
[----:B------:R-:W0:Y:S01]  /*0440*/  MUFU.RCP R17, R17 ;  /* 0x0000001100117308 */ /* 0x000e220000001000 */
[----:B---3--:R-:W-:-:S05]  /*0450*/  @P1 SEL R12, R10, RZ, P3 ;  /* 0x000000ff0a0c1207 */ /* 0x008fca0001800000 */
[----:B------:R-:W-:Y:S01]  /*0460*/  FADD R11, R12, -R11 ;  /* 0x8000000b0c0b7221 */ /* 0x000fe20000000000 */
[----:B------:R1:W-:Y:S01]  /*0470*/  @!P0 STG.E desc[UR4][R4.64], R12 ;  /* 0x0000000c04008986 */ /* 0x0003e2000c101904 */
[----:B0-----:R-:W-:-:S04]  /*0480*/  FMUL R6, R17, R6 ;  /* 0x0000000611067220 */ /* 0x001fc80000400000 */
[----:B------:R-:W-:-:S04]  /*0490*/  FMUL R11, R11, R6 ;  /* 0x000000060b0b7220 */ /* 0x000fc80000400000 */
[----:B-----5:R-:W-:-:S05]  /*04a0*/  FFMA R11, R11, R13, R20 ;  /* 0x0000000d0b0b7223 */ /* 0x020fca0000000014 */
[----:B------:R-:W-:-:S04]  /*04b0*/  FSETP.GEU.AND P1, PT, R11, RZ, PT ;  /* 0x000000ff0b00720b */ /* 0x000fc80003f2e000 */
[----:B------:R-:W-:Y:S01]  /*04c0*/  FSEL R11, R11, RZ, P1 ;  /* 0x000000ff0b0b7208 */ /* 0x000fe20000800000 */
[----:B-1----:R-:W-:Y:S08]  /*04d0*/  @P0 EXIT ;  /* 0x000000000000094d */ /* 0x002ff00003800000 */
[----:B------:R-:W-:Y:S01]  /*04e0*/  STG.E desc[UR4][R2.64], R11 ;  /* 0x0000000b02007986 */ /* 0x000fe2000c101904 */
[----:B------:R-:W-:Y:S05]  /*04f0*/  EXIT ;  /* 0x000000000000794d */ /* 0x000fea0003800000 */
.L_x_0:
[----:B------:R-:W-:-:S00]  /*0500*/  BRA `(.L_x_0) ;  /* 0xfffffffc00fc7947 */ /* 0x000fc0000383ffff */
[----:B------:R-:W-:-:S00]  /*0510*/  NOP ;  /* 0x0000000000007918 */ /* 0x000fc00000000000 */
        /* <DEDUP_REMOVED lines=14> */
.L_x_1:


//--------------------- .nv.global.init           --------------------------
	.section	.nv.global.init,"aw",@progbits
.nv.global.init:
	.type		_$_str,@object
	.size		_$_str,(_$_str_$_2 - _$_str)
_$_str:
        /*0000*/ 	.byte	0x5f, 0x5f, 0x43, 0x55, 0x44, 0x41, 0x5f, 0x46, 0x54, 0x5a, 0x00
	.type		_$_str_$_2,@object
	.size		_$_str_$_2,(.L_1 - _$_str_$_2)
_$_str_$_2:
        /*000b*/ 	.byte	0x5f, 0x5f, 0x43, 0x55, 0x44, 0x41, 0x5f, 0x50, 0x52, 0x45, 0x43, 0x5f, 0x53, 0x51, 0x52, 0x54
        /*001b*/ 	.byte	0x00
.L_1:


//--------------------- .nv.constant0.triton_poi_fused__native_batch_norm_legit_no_training_cat_relu_49 --------------------------
	.section	.nv.constant0.triton_poi_fused__native_batch_norm_legit_no_training_cat_relu_49,"a",@progbits
	.sectionflags	@""
	.align	4
.nv.constant0.triton_poi_fused__native_batch_norm_legit_no_training_cat_relu_49:
	.zero		596
